	.headerflags	@"EF_CUDA_TEXMODE_UNIFIED EF_CUDA_64BIT_ADDRESS EF_CUDA_ACCELERATORS EF_CUDA_SM90 EF_CUDA_VIRTUAL_SM(EF_CUDA_SM90)"
	.elftype	@"ET_EXEC"


//--------------------- .nv.info                  --------------------------
	.section	.nv.info,"",@"SHT_CUDA_INFO"
	.align	4


	//----- nvinfo : EIATTR_REGCOUNT
	.align		4
        /*0000*/ 	.byte	0x04, 0x2f
        /*0002*/ 	.short	(.L_1 - .L_0)
	.align		4
.L_0:
        /*0004*/ 	.word	index@(triton_poi_fused_cat_4)
        /*0008*/ 	.word	0x00000038


	//----- nvinfo : EIATTR_MIN_STACK_SIZE
	.align		4
.L_1:
        /*000c*/ 	.byte	0x04, 0x12
        /*000e*/ 	.short	(.L_3 - .L_2)
	.align		4
.L_2:
        /*0010*/ 	.word	index@(triton_poi_fused_cat_4)
        /*0014*/ 	.word	0x00000000


	//----- nvinfo : EIATTR_FRAME_SIZE
	.align		4
.L_3:
        /*0018*/ 	.byte	0x04, 0x11
        /*001a*/ 	.short	(.L_5 - .L_4)
	.align		4
.L_4:
        /*001c*/ 	.word	index@(triton_poi_fused_cat_4)
        /*0020*/ 	.word	0x00000000


	//----- nvinfo : EIATTR_MIN_STACK_SIZE
	.align		4
.L_5:
        /*0024*/ 	.byte	0x04, 0x12
        /*0026*/ 	.short	(.L_7 - .L_6)
	.align		4
.L_6:
        /*0028*/ 	.word	index@(triton_poi_fused_cat_4)
        /*002c*/ 	.word	0x00000000
.L_7:


//--------------------- .nv.info.triton_poi_fused_cat_4 --------------------------
	.section	.nv.info.triton_poi_fused_cat_4,"",@"SHT_CUDA_INFO"
	.sectionflags	@""
	.align	4


	//----- nvinfo : EIATTR_CUDA_API_VERSION
	.align		4
        /*0000*/ 	.byte	0x04, 0x37
        /*0002*/ 	.short	(.L_9 - .L_8)
.L_8:
        /*0004*/ 	.word	0x0000007c


	//----- nvinfo : EIATTR_KPARAM_INFO
	.align		4
.L_9:
        /*0008*/ 	.byte	0x04, 0x17
        /*000a*/ 	.short	(.L_11 - .L_10)
.L_10:
        /*000c*/ 	.word	0x00000000
        /*0010*/ 	.short	0x000a
        /*0012*/ 	.short	0x0050
        /*0014*/ 	.byte	0x00, 0xf0, 0x11, 0x00


	//----- nvinfo : EIATTR_KPARAM_INFO
	.align		4
.L_11:
        /*0018*/ 	.byte	0x04, 0x17
        /*001a*/ 	.short	(.L_13 - .L_12)
.L_12:
        /*001c*/ 	.word	0x00000000
        /*0020*/ 	.short	0x0009
        /*0022*/ 	.short	0x0048
        /*0024*/ 	.byte	0x00, 0xf4, 0x21, 0x00


	//----- nvinfo : EIATTR_KPARAM_INFO
	.align		4
.L_13:
        /*0028*/ 	.byte	0x04, 0x17
        /*002a*/ 	.short	(.L_15 - .L_14)
.L_14:
        /*002c*/ 	.word	0x00000000
        /*0030*/ 	.short	0x0008
        /*0032*/ 	.short	0x0040
        /*0034*/ 	.byte	0x00, 0xf4, 0x21, 0x00


	//----- nvinfo : EIATTR_KPARAM_INFO
	.align		4
.L_15:
        /*0038*/ 	.byte	0x04, 0x17
        /*003a*/ 	.short	(.L_17 - .L_16)
.L_16:
        /*003c*/ 	.word	0x00000000
        /*0040*/ 	.short	0x0007
        /*0042*/ 	.short	0x0038
        /*0044*/ 	.byte	0x00, 0xf4, 0x21, 0x00


	//----- nvinfo : EIATTR_KPARAM_INFO
	.align		4
.L_17:
        /*0048*/ 	.byte	0x04, 0x17
        /*004a*/ 	.short	(.L_19 - .L_18)
.L_18:
        /*004c*/ 	.word	0x00000000
        /*0050*/ 	.short	0x0006
        /*0052*/ 	.short	0x0030
        /*0054*/ 	.byte	0x00, 0xf4, 0x21, 0x00


	//----- nvinfo : EIATTR_KPARAM_INFO
	.align		4
.L_19:
        /*0058*/ 	.byte	0x04, 0x17
        /*005a*/ 	.short	(.L_21 - .L_20)
.L_20:
        /*005c*/ 	.word	0x00000000
        /*0060*/ 	.short	0x0005
        /*0062*/ 	.short	0x0028
        /*0064*/ 	.byte	0x00, 0xf4, 0x21, 0x00


	//----- nvinfo : EIATTR_KPARAM_INFO
	.align		4
.L_21:
        /*0068*/ 	.byte	0x04, 0x17
        /*006a*/ 	.short	(.L_23 - .L_22)
.L_22:
        /*006c*/ 	.word	0x00000000
        /*0070*/ 	.short	0x0004
        /*0072*/ 	.short	0x0020
        /*0074*/ 	.byte	0x00, 0xf4, 0x21, 0x00


	//----- nvinfo : EIATTR_KPARAM_INFO
	.align		4
.L_23:
        /*0078*/ 	.byte	0x04, 0x17
        /*007a*/ 	.short	(.L_25 - .L_24)
.L_24:
        /*007c*/ 	.word	0x00000000
        /*0080*/ 	.short	0x0003
        /*0082*/ 	.short	0x0018
        /*0084*/ 	.byte	0x00, 0xf4, 0x21, 0x00


	//----- nvinfo : EIATTR_KPARAM_INFO
	.align		4
.L_25:
        /*0088*/ 	.byte	0x04, 0x17
        /*008a*/ 	.short	(.L_27 - .L_26)
.L_26:
        /*008c*/ 	.word	0x00000000
        /*0090*/ 	.short	0x0002
        /*0092*/ 	.short	0x0010
        /*0094*/ 	.byte	0x00, 0xf4, 0x21, 0x00


	//----- nvinfo : EIATTR_KPARAM_INFO
	.align		4
.L_27:
        /*0098*/ 	.byte	0x04, 0x17
        /*009a*/ 	.short	(.L_29 - .L_28)
.L_28:
        /*009c*/ 	.word	0x00000000
        /*00a0*/ 	.short	0x0001
        /*00a2*/ 	.short	0x0008
        /*00a4*/ 	.byte	0x00, 0xf4, 0x21, 0x00


	//----- nvinfo : EIATTR_KPARAM_INFO
	.align		4
.L_29:
        /*00a8*/ 	.byte	0x04, 0x17
        /*00aa*/ 	.short	(.L_31 - .L_30)
.L_30:
        /*00ac*/ 	.word	0x00000000
        /*00b0*/ 	.short	0x0000
        /*00b2*/ 	.short	0x0000
        /*00b4*/ 	.byte	0x00, 0xf4, 0x21, 0x00


	//----- nvinfo : EIATTR_SPARSE_MMA_MASK
	.align		4
.L_31:
        /*00b8*/ 	.byte	0x03, 0x50
        /*00ba*/ 	.short	0x0000


	//----- nvinfo : EIATTR_MAXREG_COUNT
	.align		4
        /*00bc*/ 	.byte	0x03, 0x1b
        /*00be*/ 	.short	0x00ff


	//----- nvinfo : EIATTR_EXIT_INSTR_OFFSETS
	.align		4
        /*00c0*/ 	.byte	0x04, 0x1c
        /*00c2*/ 	.short	(.L_33 - .L_32)


	//   ....[0]....
.L_32:
        /*00c4*/ 	.word	0x00001c40


	//----- nvinfo : EIATTR_REQNTID
	.align		4
.L_33:
        /*00c8*/ 	.byte	0x04, 0x10
        /*00ca*/ 	.short	(.L_35 - .L_34)
.L_34:
        /*00cc*/ 	.word	0x00000080
        /*00d0*/ 	.word	0x00000001
        /*00d4*/ 	.word	0x00000001


	//----- nvinfo : EIATTR_CBANK_PARAM_SIZE
	.align		4
.L_35:
        /*00d8*/ 	.byte	0x03, 0x19
        /*00da*/ 	.short	0x0054


	//----- nvinfo : EIATTR_PARAM_CBANK
	.align		4
        /*00dc*/ 	.byte	0x04, 0x0a
        /*00de*/ 	.short	(.L_37 - .L_36)
	.align		4
.L_36:
        /*00e0*/ 	.word	index@(.nv.constant0.triton_poi_fused_cat_4)
        /*00e4*/ 	.short	0x0210
        /*00e6*/ 	.short	0x0054


	//----- nvinfo : EIATTR_SW_WAR
	.align		4
.L_37:
        /*00e8*/ 	.byte	0x04, 0x36
        /*00ea*/ 	.short	(.L_39 - .L_38)
.L_38:
        /*00ec*/ 	.word	0x00000008
.L_39:


//--------------------- .nv.callgraph             --------------------------
	.section	.nv.callgraph,"",@"SHT_CUDA_CALLGRAPH"
	.align	4
	.sectionentsize	8
	.align		4
        /*0000*/ 	.word	0x00000000
	.align		4
        /*0004*/ 	.word	0xffffffff
	.align		4
        /*0008*/ 	.word	0x00000000
	.align		4
        /*000c*/ 	.word	0xfffffffe
	.align		4
        /*0010*/ 	.word	0x00000000
	.align		4
        /*0014*/ 	.word	0xfffffffd
	.align		4
        /*0018*/ 	.word	0x00000000
	.align		4
        /*001c*/ 	.word	0xfffffffc


//--------------------- .text.triton_poi_fused_cat_4 --------------------------
	.section	.text.triton_poi_fused_cat_4,"ax",@progbits
	.align	128
        .global         triton_poi_fused_cat_4
        .type           triton_poi_fused_cat_4,@function
        .size           triton_poi_fused_cat_4,(.L_x_1 - triton_poi_fused_cat_4)
        .other          triton_poi_fused_cat_4,@"STO_CUDA_ENTRY STV_DEFAULT"
triton_poi_fused_cat_4:
.text.triton_poi_fused_cat_4:
[----:B------:R-:W-:Y:S01]  /*0000*/  LDC R1, c[0x0][0x28] ;  /* 0x00000a00ff017b82 */ /* 0x000fe20000000800 */
[----:B------:R-:W1:Y:S07]  /*0010*/  S2R R0, SR_TID.X ;  /* 0x0000000000007919 */ /* 0x000e6e0000002100 */
[----:B------:R-:W2:Y:S01]  /*0020*/  LDC.64 R40, c[0x0][0x240] ;  /* 0x00009000ff287b82 */ /* 0x000ea20000000a00 */
[----:B------:R-:W-:Y:S02]  /*0030*/  CS2R R32, SRZ ;  /* 0x0000000000207805 */ /* 0x000fe4000001ff00 */
[----:B------:R-:W-:Y:S01]  /*0040*/  CS2R R34, SRZ ;  /* 0x0000000000227805 */ /* 0x000fe2000001ff00 */
[----:B------:R-:W3:Y:S01]  /*0050*/  S2R R29, SR_CTAID.X ;  /* 0x00000000001d7919 */ /* 0x000ee20000002500 */
[----:B------:R-:W-:-:S03]  /*0060*/  ULDC.64 UR4, c[0x0][0x208] ;  /* 0x0000820000047ab9 */ /* 0x000fc60000000a00 */
[----:B------:R-:W4:Y:S08]  /*0070*/  LDC.64 R52, c[0x0][0x250] ;  /* 0x00009400ff347b82 */ /* 0x000f300000000a00 */
[----:B------:R-:W5:Y:S01]  /*0080*/  LDC.64 R22, c[0x0][0x248] ;  /* 0x00009200ff167b82 */ /* 0x000f620000000a00 */
[----:B-1----:R-:W-:Y:S01]  /*0090*/  IMAD.SHL.U32 R0, R0, 0x4, RZ ;  /* 0x0000000400007824 */ /* 0x002fe200078e00ff */
[----:B---3--:R-:W-:-:S04]  /*00a0*/  SHF.R.S32.HI R2, RZ, 0x15, R29 ;  /* 0x00000015ff027819 */ /* 0x008fc8000001141d */
[----:B------:R-:W-:-:S05]  /*00b0*/  LOP3.LUT R0, R0, 0x1fc, RZ, 0xc0, !PT ;  /* 0x000001fc00007812 */ /* 0x000fca00078ec0ff */
[----:B------:R-:W-:Y:S01]  /*00c0*/  IMAD R29, R29, 0x400, R0 ;  /* 0x000004001d1d7824 */ /* 0x000fe200078e0200 */
[----:B------:R-:W-:-:S03]  /*00d0*/  SGXT R0, R2, 0x1 ;  /* 0x000000010200781a */ /* 0x000fc60000000200 */
[C---:B------:R-:W-:Y:S01]  /*00e0*/  VIADD R30, R29.reuse, 0x200 ;  /* 0x000002001d1e7836 */ /* 0x040fe20000000000 */
[----:B------:R-:W-:Y:S01]  /*00f0*/  LEA.HI R3, R0, R29, RZ, 0xc ;  /* 0x0000001d00037211 */ /* 0x000fe200078f60ff */
[----:B------:R-:W-:-:S03]  /*0100*/  IMAD.HI R24, R29, 0x2aaaaaab, RZ ;  /* 0x2aaaaaab1d187827 */ /* 0x000fc600078e02ff */
[----:B------:R-:W-:Y:S01]  /*0110*/  LEA.HI R0, R0, R30, RZ, 0xc ;  /* 0x0000001e00007211 */ /* 0x000fe200078f60ff */
[----:B------:R-:W-:Y:S01]  /*0120*/  IMAD.HI R25, R30, 0x2aaaaaab, RZ ;  /* 0x2aaaaaab1e197827 */ /* 0x000fe200078e02ff */
[----:B------:R-:W-:Y:S02]  /*0130*/  SHF.R.S32.HI R8, RZ, 0xc, R3 ;  /* 0x0000000cff087819 */ /* 0x000fe40000011403 */
[----:B------:R-:W-:Y:S02]  /*0140*/  SHF.R.S32.HI R9, RZ, 0xc, R0 ;  /* 0x0000000cff097819 */ /* 0x000fe40000011400 */
[----:B------:R-:W-:Y:S01]  /*0150*/  SHF.R.U32.HI R5, RZ, 0x1f, R24 ;  /* 0x0000001fff057819 */ /* 0x000fe20000011618 */
[----:B------:R-:W-:-:S03]  /*0160*/  IMAD.HI R2, R8, 0x2aaaaaab, RZ ;  /* 0x2aaaaaab08027827 */ /* 0x000fc600078e02ff */
[----:B------:R-:W-:Y:S01]  /*0170*/  LEA.HI.SX32 R24, R24, R5, 0xf ;  /* 0x0000000518187211 */ /* 0x000fe200078f7aff */
[----:B------:R-:W-:Y:S01]  /*0180*/  IMAD.HI R4, R9, 0x2aaaaaab, RZ ;  /* 0x2aaaaaab09047827 */ /* 0x000fe200078e02ff */
[----:B------:R-:W-:-:S04]  /*0190*/  SHF.R.U32.HI R7, RZ, 0x1f, R2 ;  /* 0x0000001fff077819 */ /* 0x000fc80000011602 */
[----:B------:R-:W-:Y:S02]  /*01a0*/  SHF.R.U32.HI R5, RZ, 0x1f, R4 ;  /* 0x0000001fff057819 */ /* 0x000fe40000011604 */
[----:B------:R-:W-:Y:S02]  /*01b0*/  LEA.HI R7, R2, R7, RZ, 0x1b ;  /* 0x0000000702077211 */ /* 0x000fe400078fd8ff */
[----:B------:R-:W-:Y:S02]  /*01c0*/  LEA.HI R6, R4, R5, RZ, 0x1b ;  /* 0x0000000504067211 */ /* 0x000fe400078fd8ff */
[----:B------:R-:W1:Y:S01]  /*01d0*/  LDC.64 R4, c[0x0][0x238] ;  /* 0x00008e00ff047b82 */ /* 0x000e620000000a00 */
[----:B------:R-:W-:Y:S01]  /*01e0*/  IMAD R8, R7, -0xc0, R8 ;  /* 0xffffff4007087824 */ /* 0x000fe200078e0208 */
[----:B------:R-:W-:Y:S01]  /*01f0*/  SHF.R.U32.HI R2, RZ, 0x1f, R25 ;  /* 0x0000001fff027819 */ /* 0x000fe20000011619 */
[----:B------:R-:W-:Y:S01]  /*0200*/  IMAD R9, R6, -0xc0, R9 ;  /* 0xffffff4006097824 */ /* 0x000fe200078e0209 */
[----:B------:R-:W-:Y:S01]  /*0210*/  LOP3.LUT R7, R0, 0xfffff000, RZ, 0xc0, !PT ;  /* 0xfffff00000077812 */ /* 0x000fe200078ec0ff */
[----:B------:R-:W-:Y:S01]  /*0220*/  IMAD.MOV.U32 R0, RZ, RZ, RZ ;  /* 0x000000ffff007224 */ /* 0x000fe200078e00ff */
[----:B------:R-:W-:Y:S01]  /*0230*/  LOP3.LUT R6, R3, 0xfffff000, RZ, 0xc0, !PT ;  /* 0xfffff00003067812 */ /* 0x000fe200078ec0ff */
[----:B--2---:R-:W-:Y:S01]  /*0240*/  IMAD.WIDE R26, R9, 0x4, R40 ;  /* 0x00000004091a7825 */ /* 0x004fe200078e0228 */
[----:B------:R-:W-:-:S02]  /*0250*/  LEA.HI.SX32 R25, R25, R2, 0xf ;  /* 0x0000000219197211 */ /* 0x000fc400078f7aff */
[----:B------:R-:W-:Y:S01]  /*0260*/  LOP3.LUT R21, R9, 0xffffffe0, RZ, 0xc0, !PT ;  /* 0xffffffe009157812 */ /* 0x000fe200078ec0ff */
[----:B------:R-:W-:Y:S01]  /*0270*/  IMAD.IADD R20, R30, 0x1, -R7 ;  /* 0x000000011e147824 */ /* 0x000fe200078e0a07 */
[----:B------:R-:W-:Y:S01]  /*0280*/  LOP3.LUT R3, R8, 0xffffffe0, RZ, 0xc0, !PT ;  /* 0xffffffe008037812 */ /* 0x000fe200078ec0ff */
[----:B------:R-:W-:Y:S01]  /*0290*/  IMAD.IADD R37, R29, 0x1, -R6 ;  /* 0x000000011d257824 */ /* 0x000fe200078e0a06 */
[----:B------:R-:W-:Y:S01]  /*02a0*/  ISETP.NE.AND P0, PT, R21, 0x80, PT ;  /* 0x000000801500780c */ /* 0x000fe20003f05270 */
[----:B------:R-:W-:Y:S01]  /*02b0*/  IMAD R20, R25, 0x20000, R20 ;  /* 0x0002000019147824 */ /* 0x000fe200078e0214 */
[----:B------:R-:W-:Y:S01]  /*02c0*/  ISETP.NE.AND P3, PT, R3, 0x80, PT ;  /* 0x000000800300780c */ /* 0x000fe20003f65270 */
[----:B------:R-:W-:Y:S02]  /*02d0*/  IMAD R37, R24, 0x20000, R37 ;  /* 0x0002000018257824 */ /* 0x000fe400078e0225 */
[----:B------:R-:W-:Y:S02]  /*02e0*/  IMAD R10, R9, 0x1000, R20 ;  /* 0x00001000090a7824 */ /* 0x000fe400078e0214 */
[----:B------:R-:W-:-:S02]  /*02f0*/  IMAD R11, R8, 0x1000, R37 ;  /* 0x00001000080b7824 */ /* 0x000fc400078e0225 */
[----:B------:R-:W-:Y:S02]  /*0300*/  VIADD R15, R10, 0xfff80000 ;  /* 0xfff800000a0f7836 */ /* 0x000fe40000000000 */
[----:B------:R-:W-:Y:S02]  /*0310*/  IMAD.MOV.U32 R2, RZ, RZ, RZ ;  /* 0x000000ffff027224 */ /* 0x000fe400078e00ff */
[----:B------:R-:W-:Y:S01]  /*0320*/  VIADD R13, R11, 0xfff80000 ;  /* 0xfff800000b0d7836 */ /* 0x000fe20000000000 */
[----:B------:R-:W-:Y:S01]  /*0330*/  CS2R R6, SRZ ;  /* 0x0000000000067805 */ /* 0x000fe2000001ff00 */
[--C-:B-1----:R-:W-:Y:S01]  /*0340*/  IMAD.WIDE R14, R15, 0x4, R4.reuse ;  /* 0x000000040f0e7825 */ /* 0x102fe200078e0204 */
[----:B------:R-:W2:Y:S03]  /*0350*/  @!P0 LDG.E.EL R0, desc[UR4][R26.64+-0x200] ;  /* 0xfffe00041a008981 */ /* 0x000ea6000c2e1900 */
[----:B------:R-:W-:Y:S01]  /*0360*/  IMAD.WIDE R12, R13, 0x4, R4 ;  /* 0x000000040d0c7825 */ /* 0x000fe200078e0204 */
[----:B------:R-:W-:Y:S01]  /*0370*/  CS2R R4, SRZ ;  /* 0x0000000000047805 */ /* 0x000fe2000001ff00 */
[----:B------:R-:W3:Y:S02]  /*0380*/  @!P0 LDG.E.EL R2, desc[UR4][R26.64+-0x200] ;  /* 0xfffe00041a028981 */ /* 0x000ee4000c2e1900 */
[----:B------:R-:W-:-:S02]  /*0390*/  IMAD.MOV.U32 R43, RZ, RZ, RZ ;  /* 0x000000ffff2b7224 */ /* 0x000fc400078e00ff */
[----:B------:R-:W-:Y:S01]  /*03a0*/  IMAD.MOV.U32 R46, RZ, RZ, RZ ;  /* 0x000000ffff2e7224 */ /* 0x000fe200078e00ff */
[----:B------:R-:W3:Y:S01]  /*03b0*/  @!P0 LDG.E.128 R32, desc[UR4][R14.64] ;  /* 0x000000040e208981 */ /* 0x000ee2000c1e1d00 */
[C---:B------:R-:W-:Y:S01]  /*03c0*/  IMAD.WIDE R40, R8.reuse, 0x4, R40 ;  /* 0x0000000408287825 */ /* 0x040fe200078e0228 */
[----:B------:R-:W-:Y:S02]  /*03d0*/  CS2R R16, SRZ ;  /* 0x0000000000107805 */ /* 0x000fe4000001ff00 */
[----:B------:R1:W3:Y:S01]  /*03e0*/  @!P3 LDG.E.128 R4, desc[UR4][R12.64] ;  /* 0x000000040c04b981 */ /* 0x0002e2000c1e1d00 */
[----:B------:R-:W-:Y:S01]  /*03f0*/  IMAD.MOV.U32 R39, RZ, RZ, RZ ;  /* 0x000000ffff277224 */ /* 0x000fe200078e00ff */
[----:B------:R-:W-:Y:S02]  /*0400*/  ISETP.GT.AND P4, PT, R8, 0x9f, PT ;  /* 0x0000009f0800780c */ /* 0x000fe40003f84270 */
[----:B------:R-:W3:Y:S04]  /*0410*/  @!P3 LDG.E.EL R43, desc[UR4][R40.64+-0x200] ;  /* 0xfffe0004282bb981 */ /* 0x000ee8000c2e1900 */
[----:B------:R-:W3:Y:S01]  /*0420*/  @!P3 LDG.E.EL R46, desc[UR4][R40.64+-0x200] ;  /* 0xfffe0004282eb981 */ /* 0x000ee2000c2e1900 */
[----:B------:R-:W-:Y:S01]  /*0430*/  IMAD.MOV.U32 R49, RZ, RZ, RZ ;  /* 0x000000ffff317224 */ /* 0x000fe200078e00ff */
[----:B------:R-:W-:Y:S01]  /*0440*/  CS2R R44, SRZ ;  /* 0x00000000002c7805 */ /* 0x000fe2000001ff00 */
[----:B------:R-:W-:Y:S01]  /*0450*/  VIADD R31, R11, 0xfff60000 ;  /* 0xfff600000b1f7836 */ /* 0x000fe20000000000 */
[----:B------:R-:W3:Y:S04]  /*0460*/  @!P0 LDG.E.EL R39, desc[UR4][R26.64+-0x200] ;  /* 0xfffe00041a278981 */ /* 0x000ee8000c2e1900 */
[----:B------:R5:W3:Y:S01]  /*0470*/  @!P0 LDG.E.EL R17, desc[UR4][R26.64+-0x200] ;  /* 0xfffe00041a118981 */ /* 0x000ae2000c2e1900 */
[----:B------:R-:W-:Y:S01]  /*0480*/  IMAD.MOV.U32 R36, RZ, RZ, RZ ;  /* 0x000000ffff247224 */ /* 0x000fe200078e00ff */
[----:B01----:R-:W-:-:S02]  /*0490*/  CS2R R12, SRZ ;  /* 0x00000000000c7805 */ /* 0x003fc4000001ff00 */
[----:B------:R-:W-:Y:S01]  /*04a0*/  CS2R R14, SRZ ;  /* 0x00000000000e7805 */ /* 0x000fe2000001ff00 */
[----:B------:R-:W3:Y:S01]  /*04b0*/  @!P3 LDG.E.EL R49, desc[UR4][R40.64+-0x200] ;  /* 0xfffe00042831b981 */ /* 0x000ee2000c2e1900 */
[----:B----4-:R-:W-:-:S03]  /*04c0*/  IMAD.WIDE R18, R8, 0x4, R52 ;  /* 0x0000000408127825 */ /* 0x010fc600078e0234 */
[----:B------:R0:W4:Y:S01]  /*04d0*/  @!P3 LDG.E.EL R45, desc[UR4][R40.64+-0x200] ;  /* 0xfffe0004282db981 */ /* 0x000122000c2e1900 */
[----:B-----5:R-:W-:-:S03]  /*04e0*/  IMAD.WIDE R26, R31, 0x4, R22 ;  /* 0x000000041f1a7825 */ /* 0x020fc600078e0216 */
[----:B------:R-:W5:Y:S04]  /*04f0*/  @P4 LDG.E.EL R44, desc[UR4][R18.64+-0x280] ;  /* 0xfffd8004122c4981 */ /* 0x000f68000c2e1900 */
[----:B------:R-:W4:Y:S04]  /*0500*/  @P4 LDG.E.EL R36, desc[UR4][R18.64+-0x280] ;  /* 0xfffd800412244981 */ /* 0x000f28000c2e1900 */
[----:B------:R1:W4:Y:S01]  /*0510*/  @P4 LDG.E.128 R12, desc[UR4][R26.64] ;  /* 0x000000041a0c4981 */ /* 0x000322000c1e1d00 */
[----:B------:R-:W-:-:S03]  /*0520*/  IMAD.MOV.U32 R51, RZ, RZ, RZ ;  /* 0x000000ffff337224 */ /* 0x000fc600078e00ff */
[----:B------:R-:W4:Y:S04]  /*0530*/  @P4 LDG.E.EL R16, desc[UR4][R18.64+-0x280] ;  /* 0xfffd800412104981 */ /* 0x000f28000c2e1900 */
[----:B------:R0:W5:Y:S01]  /*0540*/  @P4 LDG.E.EL R51, desc[UR4][R18.64+-0x280] ;  /* 0xfffd800412334981 */ /* 0x000162000c2e1900 */
[----:B--2---:R-:W-:Y:S02]  /*0550*/  SEL R0, R0, RZ, !P0 ;  /* 0x000000ff00007207 */ /* 0x004fe40004000000 */
[----:B---3--:R-:W-:Y:S02]  /*0560*/  SEL R2, R2, RZ, !P0 ;  /* 0x000000ff02027207 */ /* 0x008fe40004000000 */
[----:B------:R-:W-:Y:S02]  /*0570*/  SEL R31, R34, RZ, !P0 ;  /* 0x000000ff221f7207 */ /* 0x000fe40004000000 */
[----:B------:R-:W-:-:S02]  /*0580*/  SEL R35, R35, RZ, !P0 ;  /* 0x000000ff23237207 */ /* 0x000fc40004000000 */
[----:B------:R-:W-:Y:S02]  /*0590*/  FSETP.GT.AND P1, PT, R31, -R2, PT ;  /* 0x800000021f00720b */ /* 0x000fe40003f24000 */
[----:B------:R-:W-:Y:S02]  /*05a0*/  FSETP.GT.AND P2, PT, R35, -R0, PT ;  /* 0x800000002300720b */ /* 0x000fe40003f44000 */
[----:B0-----:R-:W-:Y:S02]  /*05b0*/  SEL R41, R6, RZ, !P3 ;  /* 0x000000ff06297207 */ /* 0x001fe40005800000 */
[----:B------:R-:W-:Y:S02]  /*05c0*/  SEL R38, R7, RZ, !P3 ;  /* 0x000000ff07267207 */ /* 0x000fe40005800000 */
[----:B------:R-:W-:Y:S02]  /*05d0*/  SEL R43, R43, RZ, !P3 ;  /* 0x000000ff2b2b7207 */ /* 0x000fe40005800000 */
[----:B------:R-:W-:-:S02]  /*05e0*/  SEL R46, R46, RZ, !P3 ;  /* 0x000000ff2e2e7207 */ /* 0x000fc40005800000 */
[----:B-1----:R-:W-:Y:S02]  /*05f0*/  SEL R26, RZ, 0x1fffe, !P1 ;  /* 0x0001fffeff1a7807 */ /* 0x002fe40004800000 */
[----:B------:R-:W-:Y:S02]  /*0600*/  SEL R27, RZ, 0x1, !P2 ;  /* 0x00000001ff1b7807 */ /* 0x000fe40005000000 */
[----:B------:R-:W-:Y:S02]  /*0610*/  FSETP.GT.AND P6, PT, R38, -R43, PT ;  /* 0x8000002b2600720b */ /* 0x000fe40003fc4000 */
[----:B------:R-:W-:Y:S02]  /*0620*/  FSETP.GT.AND P5, PT, R41, -R46, PT ;  /* 0x8000002e2900720b */ /* 0x000fe40003fa4000 */
[----:B------:R-:W-:Y:S02]  /*0630*/  SEL R32, R32, RZ, !P0 ;  /* 0x000000ff20207207 */ /* 0x000fe40004000000 */
[----:B------:R-:W-:-:S02]  /*0640*/  SEL R33, R33, RZ, !P0 ;  /* 0x000000ff21217207 */ /* 0x000fc40004000000 */
[----:B------:R-:W-:Y:S02]  /*0650*/  SEL R39, R39, RZ, !P0 ;  /* 0x000000ff27277207 */ /* 0x000fe40004000000 */
[----:B------:R-:W-:Y:S01]  /*0660*/  SEL R34, R17, RZ, !P0 ;  /* 0x000000ff11227207 */ /* 0x000fe20004000000 */
[----:B------:R-:W-:Y:S01]  /*0670*/  IMAD.IADD R18, R26, 0x1, R27 ;  /* 0x000000011a127824 */ /* 0x000fe200078e021b */
[----:B------:R-:W-:Y:S02]  /*0680*/  SEL R28, R4, RZ, !P3 ;  /* 0x000000ff041c7207 */ /* 0x000fe40005800000 */
[----:B------:R-:W-:Y:S02]  /*0690*/  SEL R40, R5, RZ, !P3 ;  /* 0x000000ff05287207 */ /* 0x000fe40005800000 */
[----:B------:R-:W-:Y:S02]  /*06a0*/  SEL R5, RZ, 0x1, !P6 ;  /* 0x00000001ff057807 */ /* 0x000fe40007000000 */
[----:B------:R-:W-:-:S02]  /*06b0*/  SEL R4, RZ, 0x1fffe, !P5 ;  /* 0x0001fffeff047807 */ /* 0x000fc40006800000 */
[----:B------:R-:W-:Y:S02]  /*06c0*/  FSETP.GT.AND P1, PT, R32, -R39, PT ;  /* 0x800000272000720b */ /* 0x000fe40003f24000 */
[----:B------:R-:W-:Y:S02]  /*06d0*/  FSETP.GT.AND P6, PT, R33, -R34, PT ;  /* 0x800000222100720b */ /* 0x000fe40003fc4000 */
[----:B------:R-:W-:Y:S02]  /*06e0*/  SEL R49, R49, RZ, !P3 ;  /* 0x000000ff31317207 */ /* 0x000fe40005800000 */
[----:B----4-:R-:W-:Y:S01]  /*06f0*/  SEL R45, R45, RZ, !P3 ;  /* 0x000000ff2d2d7207 */ /* 0x010fe20005800000 */
[----:B------:R-:W-:Y:S01]  /*0700*/  IMAD.IADD R4, R4, 0x1, R5 ;  /* 0x0000000104047824 */ /* 0x000fe200078e0205 */
[----:B------:R-:W-:Y:S02]  /*0710*/  SEL R19, RZ, 0x7fff8, !P1 ;  /* 0x0007fff8ff137807 */ /* 0x000fe40004800000 */
[----:B------:R-:W-:-:S02]  /*0720*/  SEL R6, RZ, 0x4, !P6 ;  /* 0x00000004ff067807 */ /* 0x000fc40007000000 */
[----:B------:R-:W-:Y:S02]  /*0730*/  LOP3.LUT R18, R18, 0x3, RZ, 0xc0, !PT ;  /* 0x0000000312127812 */ /* 0x000fe400078ec0ff */
[----:B------:R-:W-:Y:S02]  /*0740*/  FSETP.GT.AND P5, PT, R40, -R45, PT ;  /* 0x8000002d2800720b */ /* 0x000fe40003fa4000 */
[----:B------:R-:W-:Y:S02]  /*0750*/  FSETP.GT.AND P1, PT, R28, -R49, PT ;  /* 0x800000311c00720b */ /* 0x000fe40003f24000 */
[----:B-----5:R-:W-:Y:S02]  /*0760*/  SEL R44, R44, RZ, P4 ;  /* 0x000000ff2c2c7207 */ /* 0x020fe40002000000 */
[----:B------:R-:W-:Y:S02]  /*0770*/  SEL R36, R36, RZ, P4 ;  /* 0x000000ff24247207 */ /* 0x000fe40002000000 */
[----:B------:R-:W-:-:S02]  /*0780*/  SEL R15, R15, RZ, P4 ;  /* 0x000000ff0f0f7207 */ /* 0x000fc40002000000 */
[----:B------:R-:W-:Y:S02]  /*0790*/  SEL R47, R14, RZ, P4 ;  /* 0x000000ff0e2f7207 */ /* 0x000fe40002000000 */
[----:B------:R-:W-:Y:S02]  /*07a0*/  IADD3 R19, R18, R19, R6 ;  /* 0x0000001312137210 */ /* 0x000fe40007ffe006 */
[----:B------:R-:W-:Y:S02]  /*07b0*/  SEL R7, RZ, 0x4, !P5 ;  /* 0x00000004ff077807 */ /* 0x000fe40006800000 */
[----:B------:R-:W-:Y:S02]  /*07c0*/  SEL R48, RZ, 0x7fff8, !P1 ;  /* 0x0007fff8ff307807 */ /* 0x000fe40004800000 */
[----:B------:R-:W-:Y:S02]  /*07d0*/  LOP3.LUT R6, R4, 0x3, RZ, 0xc0, !PT ;  /* 0x0000000304067812 */ /* 0x000fe400078ec0ff */
[----:B------:R-:W-:-:S02]  /*07e0*/  ISETP.GT.AND P2, PT, R9, 0x9f, PT ;  /* 0x0000009f0900780c */ /* 0x000fc40003f44270 */
[----:B------:R-:W-:Y:S02]  /*07f0*/  FSETP.GT.AND P5, PT, R15, -R36, PT ;  /* 0x800000240f00720b */ /* 0x000fe40003fa4000 */
[----:B------:R-:W-:Y:S02]  /*0800*/  FSETP.GT.AND P1, PT, R47, -R44, PT ;  /* 0x8000002c2f00720b */ /* 0x000fe40003f24000 */
[----:B------:R-:W-:Y:S02]  /*0810*/  IADD3 R48, R6, R48, R7 ;  /* 0x0000003006307210 */ /* 0x000fe40007ffe007 */
[----:B------:R-:W-:Y:S02]  /*0820*/  SEL R7, RZ, 0x1, !P5 ;  /* 0x00000001ff077807 */ /* 0x000fe40006800000 */
[----:B------:R-:W-:Y:S02]  /*0830*/  SEL R6, RZ, 0x1fffe, !P1 ;  /* 0x0001fffeff067807 */ /* 0x000fe40004800000 */
[----:B------:R-:W-:-:S02]  /*0840*/  SEL R14, R13, RZ, P4 ;  /* 0x000000ff0d0e7207 */ /* 0x000fc40002000000 */
[----:B------:R-:W-:Y:S02]  /*0850*/  CS2R R26, SRZ ;  /* 0x00000000001a7805 */ /* 0x000fe4000001ff00 */
[----:B------:R-:W-:Y:S01]  /*0860*/  SEL R12, R12, RZ, P4 ;  /* 0x000000ff0c0c7207 */ /* 0x000fe20002000000 */
[----:B------:R-:W-:Y:S01]  /*0870*/  IMAD.MOV.U32 R18, RZ, RZ, RZ ;  /* 0x000000ffff127224 */ /* 0x000fe200078e00ff */
[----:B------:R-:W-:Y:S01]  /*0880*/  SEL R13, R16, RZ, P4 ;  /* 0x000000ff100d7207 */ /* 0x000fe20002000000 */
[----:B------:R-:W-:Y:S01]  /*0890*/  IMAD.MOV.U32 R17, RZ, RZ, RZ ;  /* 0x000000ffff117224 */ /* 0x000fe200078e00ff */
[----:B------:R-:W-:Y:S01]  /*08a0*/  SEL R51, R51, RZ, P4 ;  /* 0x000000ff33337207 */ /* 0x000fe20002000000 */
[----:B------:R-:W-:Y:S01]  /*08b0*/  IMAD.WIDE R4, R9, 0x4, R52 ;  /* 0x0000000409047825 */ /* 0x000fe200078e0234 */
[----:B------:R-:W-:Y:S02]  /*08c0*/  FSETP.GT.AND P5, PT, R14, -R13, PT ;  /* 0x8000000d0e00720b */ /* 0x000fe40003fa4000 */
[----:B------:R-:W-:Y:S01]  /*08d0*/  FSETP.GT.AND P1, PT, R12, -R51, PT ;  /* 0x800000330c00720b */ /* 0x000fe20003f24000 */
[----:B------:R-:W-:Y:S01]  /*08e0*/  IMAD.IADD R6, R6, 0x1, R7 ;  /* 0x0000000106067824 */ /* 0x000fe200078e0207 */
[----:B------:R-:W2:Y:S02]  /*08f0*/  @P2 LDG.E.EL R27, desc[UR4][R4.64+-0x280] ;  /* 0xfffd8004041b2981 */ /* 0x000ea4000c2e1900 */
[----:B------:R-:W-:-:S02]  /*0900*/  SEL R42, RZ, 0x7fff8, !P1 ;  /* 0x0007fff8ff2a7807 */ /* 0x000fc40004800000 */
[----:B------:R-:W3:Y:S01]  /*0910*/  @P2 LDG.E.EL R26, desc[UR4][R4.64+-0x280] ;  /* 0xfffd8004041a2981 */ /* 0x000ee2000c2e1900 */
[----:B------:R-:W-:-:S03]  /*0920*/  LOP3.LUT R6, R6, 0x3, RZ, 0xc0, !PT ;  /* 0x0000000306067812 */ /* 0x000fc600078ec0ff */
[----:B------:R-:W4:Y:S01]  /*0930*/  @P2 LDG.E.EL R18, desc[UR4][R4.64+-0x280] ;  /* 0xfffd800404122981 */ /* 0x000f22000c2e1900 */
[----:B------:R-:W-:-:S03]  /*0940*/  VIADD R53, R10, 0xfff60000 ;  /* 0xfff600000a357836 */ /* 0x000fc60000000000 */
[----:B------:R0:W5:Y:S01]  /*0950*/  @P2 LDG.E.EL R17, desc[UR4][R4.64+-0x280] ;  /* 0xfffd800404112981 */ /* 0x000162000c2e1900 */
[----:B------:R-:W-:Y:S01]  /*0960*/  IMAD.WIDE R52, R53, 0x4, R22 ;  /* 0x0000000435347825 */ /* 0x000fe200078e0216 */
[----:B0-----:R-:W-:-:S04]  /*0970*/  SEL R5, RZ, 0x4, !P5 ;  /* 0x00000004ff057807 */ /* 0x001fc80006800000 */
[----:B------:R-:W-:Y:S02]  /*0980*/  IADD3 R42, R6, R42, R5 ;  /* 0x0000002a062a7210 */ /* 0x000fe40007ffe005 */
[----:B------:R-:W-:Y:S02]  /*0990*/  CS2R R4, SRZ ;  /* 0x0000000000047805 */ /* 0x000fe4000001ff00 */
[----:B------:R-:W-:-:S06]  /*09a0*/  CS2R R6, SRZ ;  /* 0x0000000000067805 */ /* 0x000fcc000001ff00 */
[----:B------:R-:W2:Y:S01]  /*09b0*/  @P2 LDG.E.128 R4, desc[UR4][R52.64] ;  /* 0x0000000434042981 */ /* 0x000ea2000c1e1d00 */
[----:B------:R-:W-:-:S05]  /*09c0*/  IMAD.SHL.U32 R19, R19, 0x100, RZ ;  /* 0x0000010013137824 */ /* 0x000fca00078e00ff */
[----:B------:R-:W-:-:S05]  /*09d0*/  LOP3.LUT R19, R19, 0xf00, RZ, 0xe2, !PT ;  /* 0x00000f0013137812 */ /* 0x000fca00078ee2ff */
[----:B------:R-:W-:Y:S02]  /*09e0*/  IMAD R48, R48, 0x1000, R19 ;  /* 0x0000100030307824 */ /* 0x000fe400078e0213 */
[----:B------:R-:W-:Y:S01]  /*09f0*/  FADD R51, R12, R51 ;  /* 0x000000330c337221 */ /* 0x000fe20000000000 */
[----:B------:R-:W-:Y:S01]  /*0a00*/  FADD R28, R28, R49 ;  /* 0x000000311c1c7221 */ /* 0x000fe20000000000 */
[----:B------:R-:W-:Y:S01]  /*0a10*/  FADD R14, R14, R13 ;  /* 0x0000000d0e0e7221 */ /* 0x000fe20000000000 */
[----:B------:R-:W-:Y:S01]  /*0a20*/  FADD R44, R47, R44 ;  /* 0x0000002c2f2c7221 */ /* 0x000fe20000000000 */
[----:B------:R-:W-:Y:S01]  /*0a30*/  FADD R2, R31, R2 ;  /* 0x000000021f027221 */ /* 0x000fe20000000000 */
[----:B------:R-:W0:Y:S01]  /*0a40*/  LDC.64 R12, c[0x0][0x218] ;  /* 0x00008600ff0c7b82 */ /* 0x000e220000000a00 */
[----:B------:R-:W-:Y:S01]  /*0a50*/  FADD R0, R35, R0 ;  /* 0x0000000023007221 */ /* 0x000fe20000000000 */
[----:B----4-:R-:W-:Y:S02]  /*0a60*/  SEL R16, R18, RZ, P2 ;  /* 0x000000ff12107207 */ /* 0x010fe40001000000 */
[----:B-----5:R-:W-:-:S02]  /*0a70*/  SEL R17, R17, RZ, P2 ;  /* 0x000000ff11117207 */ /* 0x020fc40001000000 */
[----:B---3--:R-:W-:Y:S02]  /*0a80*/  SEL R26, R26, RZ, P2 ;  /* 0x000000ff1a1a7207 */ /* 0x008fe40001000000 */
[----:B--2---:R-:W-:Y:S02]  /*0a90*/  SEL R27, R27, RZ, P2 ;  /* 0x000000ff1b1b7207 */ /* 0x004fe40001000000 */
[----:B------:R-:W-:Y:S02]  /*0aa0*/  SEL R19, R6, RZ, P2 ;  /* 0x000000ff06137207 */ /* 0x000fe40001000000 */
[----:B------:R-:W-:Y:S02]  /*0ab0*/  SEL R18, R7, RZ, P2 ;  /* 0x000000ff07127207 */ /* 0x000fe40001000000 */
[----:B------:R-:W-:Y:S02]  /*0ac0*/  FSETP.GT.AND P5, PT, R19, -R16, PT ;  /* 0x800000101300720b */ /* 0x000fe40003fa4000 */
[----:B------:R-:W-:-:S02]  /*0ad0*/  FSETP.GT.AND P1, PT, R18, -R17, PT ;  /* 0x800000111200720b */ /* 0x000fc40003f24000 */
[----:B------:R-:W-:Y:S02]  /*0ae0*/  SEL R22, R4, RZ, P2 ;  /* 0x000000ff04167207 */ /* 0x000fe40001000000 */
[----:B------:R-:W-:Y:S02]  /*0af0*/  SEL R23, R5, RZ, P2 ;  /* 0x000000ff05177207 */ /* 0x000fe40001000000 */
[----:B------:R-:W-:Y:S02]  /*0b00*/  SEL R4, RZ, 0x1fffe, !P5 ;  /* 0x0001fffeff047807 */ /* 0x000fe40006800000 */
[----:B------:R-:W-:Y:S02]  /*0b10*/  SEL R5, RZ, 0x1, !P1 ;  /* 0x00000001ff057807 */ /* 0x000fe40004800000 */
[----:B------:R-:W-:-:S03]  /*0b20*/  FSETP.GT.AND P6, PT, R23, -R26, PT ;  /* 0x8000001a1700720b */ /* 0x000fc60003fc4000 */
[----:B------:R-:W-:Y:S01]  /*0b30*/  IMAD.IADD R4, R4, 0x1, R5 ;  /* 0x0000000104047824 */ /* 0x000fe200078e0205 */
[----:B------:R-:W-:Y:S02]  /*0b40*/  FSETP.GT.AND P5, PT, R22, -R27, PT ;  /* 0x8000001b1600720b */ /* 0x000fe40003fa4000 */
[----:B------:R-:W-:Y:S02]  /*0b50*/  SEL R5, RZ, 0x4, !P6 ;  /* 0x00000004ff057807 */ /* 0x000fe40007000000 */
[----:B------:R-:W-:Y:S02]  /*0b60*/  LOP3.LUT R6, R4, 0x3, RZ, 0xc0, !PT ;  /* 0x0000000304067812 */ /* 0x000fe400078ec0ff */
[----:B------:R-:W-:-:S04]  /*0b70*/  SEL R4, RZ, 0x7fff8, !P5 ;  /* 0x0007fff8ff047807 */ /* 0x000fc80006800000 */
[----:B------:R-:W-:-:S04]  /*0b80*/  IADD3 R4, R6, R4, R5 ;  /* 0x0000000406047210 */ /* 0x000fc80007ffe005 */
[----:B------:R-:W-:-:S05]  /*0b90*/  LOP3.LUT R5, R4, 0xf, RZ, 0xc0, !PT ;  /* 0x0000000f04057812 */ /* 0x000fca00078ec0ff */
[----:B------:R-:W-:-:S05]  /*0ba0*/  IMAD R5, R42, 0x10, R5 ;  /* 0x000000102a057824 */ /* 0x000fca00078e0205 */
[----:B------:R-:W-:-:S05]  /*0bb0*/  LOP3.LUT R5, R5, 0xff, RZ, 0xc0, !PT ;  /* 0x000000ff05057812 */ /* 0x000fca00078ec0ff */
[----:B------:R-:W-:-:S05]  /*0bc0*/  IMAD.IADD R5, R48, 0x1, R5 ;  /* 0x0000000130057824 */ /* 0x000fca00078e0205 */
[----:B------:R-:W-:-:S04]  /*0bd0*/  LOP3.LUT R42, R5, 0xffff, RZ, 0xc0, !PT ;  /* 0x0000ffff052a7812 */ /* 0x000fc800078ec0ff */
[--C-:B------:R-:W-:Y:S02]  /*0be0*/  SHF.R.U32.HI R5, RZ, 0x7, R42.reuse ;  /* 0x00000007ff057819 */ /* 0x100fe4000001162a */
[----:B------:R-:W-:Y:S02]  /*0bf0*/  SHF.R.U32.HI R4, RZ, 0xf, R42 ;  /* 0x0000000fff047819 */ /* 0x000fe4000001162a */
[----:B------:R-:W-:Y:S02]  /*0c00*/  LOP3.LUT R5, R5, 0x1, RZ, 0xc0, !PT ;  /* 0x0000000105057812 */ /* 0x000fe400078ec0ff */
[----:B------:R-:W-:Y:S02]  /*0c10*/  LOP3.LUT R4, R4, 0x1, RZ, 0xc0, !PT ;  /* 0x0000000104047812 */ /* 0x000fe400078ec0ff */
[----:B------:R-:W-:Y:S02]  /*0c20*/  ISETP.NE.U32.AND P5, PT, R5, 0x1, PT ;  /* 0x000000010500780c */ /* 0x000fe40003fa5070 */
[----:B------:R-:W-:-:S02]  /*0c30*/  ISETP.NE.U32.AND P6, PT, R4, 0x1, PT ;  /* 0x000000010400780c */ /* 0x000fc40003fc5070 */
[--C-:B------:R-:W-:Y:S02]  /*0c40*/  SHF.R.U32.HI R5, RZ, 0x6, R42.reuse ;  /* 0x00000006ff057819 */ /* 0x100fe4000001162a */
[----:B------:R-:W-:Y:S02]  /*0c50*/  SHF.R.U32.HI R4, RZ, 0xe, R42 ;  /* 0x0000000eff047819 */ /* 0x000fe4000001162a */
[----:B------:R-:W-:Y:S02]  /*0c60*/  LOP3.LUT R5, R5, 0x1, RZ, 0xc0, !PT ;  /* 0x0000000105057812 */ /* 0x000fe400078ec0ff */
[----:B------:R-:W-:-:S03]  /*0c70*/  LOP3.LUT R4, R4, 0x1, RZ, 0xc0, !PT ;  /* 0x0000000104047812 */ /* 0x000fc600078ec0ff */
[----:B------:R-:W-:Y:S01]  /*0c80*/  @P5 FMUL R51, R51, 0.20000000298023223877 ;  /* 0x3e4ccccd33335820 */ /* 0x000fe20000400000 */
[----:B------:R-:W-:Y:S01]  /*0c90*/  ISETP.NE.U32.AND P5, PT, R5, 0x1, PT ;  /* 0x000000010500780c */ /* 0x000fe20003fa5070 */
[----:B------:R-:W-:Y:S01]  /*0ca0*/  @P6 FMUL R28, R28, 0.20000000298023223877 ;  /* 0x3e4ccccd1c1c6820 */ /* 0x000fe20000400000 */
[----:B------:R-:W-:Y:S02]  /*0cb0*/  ISETP.NE.U32.AND P6, PT, R4, 0x1, PT ;  /* 0x000000010400780c */ /* 0x000fe40003fc5070 */
[--C-:B------:R-:W-:Y:S02]  /*0cc0*/  SHF.R.U32.HI R5, RZ, 0x5, R42.reuse ;  /* 0x00000005ff057819 */ /* 0x100fe4000001162a */
[----:B------:R-:W-:Y:S02]  /*0cd0*/  SHF.R.U32.HI R4, RZ, 0xd, R42 ;  /* 0x0000000dff047819 */ /* 0x000fe4000001162a */
[----:B------:R-:W-:Y:S01]  /*0ce0*/  LOP3.LUT R5, R5, 0x1, RZ, 0xc0, !PT ;  /* 0x0000000105057812 */ /* 0x000fe200078ec0ff */
[----:B------:R-:W-:Y:S01]  /*0cf0*/  FADD R7, R40, R45 ;  /* 0x0000002d28077221 */ /* 0x000fe20000000000 */
        /* <DEDUP_REMOVED lines=9> */
[----:B------:R-:W-:Y:S01]  /*0d90*/  LOP3.LUT R4, R4, 0x1, RZ, 0xc0, !PT ;  /* 0x0000000104047812 */ /* 0x000fe200078ec0ff */
[----:B------:R-:W-:-:S02]  /*0da0*/  FADD R17, R18, R17 ;  /* 0x0000001112117221 */ /* 0x000fc40000000000 */
[----:B------:R-:W-:Y:S01]  /*0db0*/  @P5 FMUL R44, R44, 0.20000000298023223877 ;  /* 0x3e4ccccd2c2c5820 */ /* 0x000fe20000400000 */
[----:B------:R-:W-:Y:S01]  /*0dc0*/  ISETP.NE.U32.AND P5, PT, R5, 0x1, PT ;  /* 0x000000010500780c */ /* 0x000fe20003fa5070 */
[----:B------:R-:W-:Y:S01]  /*0dd0*/  @P6 FMUL R6, R6, 0.20000000298023223877 ;  /* 0x3e4ccccd06066820 */ /* 0x000fe20000400000 */
[----:B------:R-:W-:Y:S01]  /*0de0*/  SHF.R.U32.HI R18, RZ, 0xb, R42 ;  /* 0x0000000bff127819 */ /* 0x000fe2000001162a */
[----:B------:R-:W-:Y:S01]  /*0df0*/  FADD R22, R22, R27 ;  /* 0x0000001b16167221 */ /* 0x000fe20000000000 */
[----:B------:R-:W-:Y:S01]  /*0e00*/  ISETP.NE.U32.AND P6, PT, R4, 0x1, PT ;  /* 0x000000010400780c */ /* 0x000fe20003fc5070 */
[----:B------:R-:W-:Y:S01]  /*0e10*/  FADD R23, R23, R26 ;  /* 0x0000001a17177221 */ /* 0x000fe20000000000 */
[----:B------:R-:W-:Y:S01]  /*0e20*/  LOP3.LUT R18, R18, 0x1, RZ, 0xc0, !PT ;  /* 0x0000000112127812 */ /* 0x000fe200078ec0ff */
[----:B------:R-:W-:Y:S01]  /*0e30*/  FADD R4, R15, R36 ;  /* 0x000000240f047221 */ /* 0x000fe20000000000 */
[----:B------:R-:W-:Y:S01]  /*0e40*/  @!P1 FMUL R17, R17, 0.20000000298023223877 ;  /* 0x3e4ccccd11119820 */ /* 0x000fe20000400000 */
[----:B------:R-:W-:Y:S01]  /*0e50*/  FADD R5, R38, R43 ;  /* 0x0000002b26057221 */ /* 0x000fe20000000000 */
[----:B------:R-:W-:Y:S01]  /*0e60*/  ISETP.NE.U32.AND P1, PT, R18, 0x1, PT ;  /* 0x000000011200780c */ /* 0x000fe20003f25070 */
[----:B------:R-:W1:Y:S02]  /*0e70*/  LDC.64 R46, c[0x0][0x220] ;  /* 0x00008800ff2e7b82 */ /* 0x000e640000000a00 */
[----:B------:R-:W-:Y:S01]  /*0e80*/  @P5 FMUL R4, R4, 0.20000000298023223877 ;  /* 0x3e4ccccd04045820 */ /* 0x000fe20000400000 */
[----:B------:R-:W-:-:S03]  /*0e90*/  SHF.R.U32.HI R18, RZ, 0x3, R42 ;  /* 0x00000003ff127819 */ /* 0x000fc6000001162a */
[----:B------:R-:W-:Y:S01]  /*0ea0*/  @P6 FMUL R5, R5, 0.20000000298023223877 ;  /* 0x3e4ccccd05056820 */ /* 0x000fe20000400000 */
[----:B------:R-:W-:Y:S01]  /*0eb0*/  @P3 FSEL R5, R4, RZ, P4 ;  /* 0x000000ff04053208 */ /* 0x000fe20002000000 */
[----:B------:R-:W-:Y:S01]  /*0ec0*/  FADD R4, R32, R39 ;  /* 0x0000002720047221 */ /* 0x000fe20000000000 */
[----:B------:R-:W-:Y:S02]  /*0ed0*/  LOP3.LUT R18, R18, 0x1, RZ, 0xc0, !PT ;  /* 0x0000000112127812 */ /* 0x000fe400078ec0ff */
[----:B------:R-:W-:Y:S01]  /*0ee0*/  @P3 FSEL R7, R14, RZ, P4 ;  /* 0x000000ff0e073208 */ /* 0x000fe20002000000 */
[----:B------:R-:W-:Y:S01]  /*0ef0*/  @P1 FMUL R4, R4, 0.20000000298023223877 ;  /* 0x3e4ccccd04041820 */ /* 0x000fe20000400000 */
[----:B------:R-:W-:Y:S01]  /*0f00*/  ISETP.NE.U32.AND P1, PT, R18, 0x1, PT ;  /* 0x000000011200780c */ /* 0x000fe20003f25070 */
[----:B------:R-:W-:Y:S01]  /*0f10*/  FADD R16, R19, R16 ;  /* 0x0000001013107221 */ /* 0x000fe20000000000 */
[----:B------:R-:W-:Y:S02]  /*0f20*/  SHF.R.U32.HI R18, RZ, 0xa, R42 ;  /* 0x0000000aff127819 */ /* 0x000fe4000001162a */
[----:B------:R-:W-:Y:S01]  /*0f30*/  @P3 FSEL R28, R51, RZ, P4 ;  /* 0x000000ff331c3208 */ /* 0x000fe20002000000 */
[----:B------:R-:W-:Y:S01]  /*0f40*/  IMAD R41, R24, -0xc0000, R29 ;  /* 0xfff4000018297824 */ /* 0x000fe200078e021d */
[----:B------:R-:W-:Y:S01]  /*0f50*/  LOP3.LUT R18, R18, 0x1, RZ, 0xc0, !PT ;  /* 0x0000000112127812 */ /* 0x000fe200078ec0ff */
[----:B------:R-:W2:Y:S06]  /*0f60*/  LDC.64 R26, c[0x0][0x228] ;  /* 0x00008a00ff1a7b82 */ /* 0x000eac0000000a00 */
[----:B------:R-:W-:Y:S01]  /*0f70*/  @P1 FMUL R22, R22, 0.20000000298023223877 ;  /* 0x3e4ccccd16161820 */ /* 0x000fe20000400000 */
[----:B------:R-:W-:-:S02]  /*0f80*/  ISETP.NE.U32.AND P1, PT, R18, 0x1, PT ;  /* 0x000000011200780c */ /* 0x000fc40003f25070 */
[----:B------:R-:W-:Y:S02]  /*0f90*/  SHF.R.U32.HI R18, RZ, 0x2, R42 ;  /* 0x00000002ff127819 */ /* 0x000fe4000001162a */
[C---:B------:R-:W-:Y:S02]  /*0fa0*/  ISETP.NE.AND P6, PT, R3.reuse, 0x40, PT ;  /* 0x000000400300780c */ /* 0x040fe40003fc5270 */
[----:B------:R-:W-:Y:S01]  /*0fb0*/  ISETP.NE.AND P5, PT, R3, 0x60, PT ;  /* 0x000000600300780c */ /* 0x000fe20003fa5270 */
[----:B------:R-:W-:Y:S01]  /*0fc0*/  FADD R3, R33, R34 ;  /* 0x0000002221037221 */ /* 0x000fe20000000000 */
[----:B------:R-:W-:-:S05]  /*0fd0*/  LOP3.LUT R18, R18, 0x1, RZ, 0xc0, !PT ;  /* 0x0000000112127812 */ /* 0x000fca00078ec0ff */
[----:B------:R-:W-:Y:S01]  /*0fe0*/  @P1 FMUL R3, R3, 0.20000000298023223877 ;  /* 0x3e4ccccd03031820 */ /* 0x000fe20000400000 */
[----:B------:R-:W-:Y:S02]  /*0ff0*/  ISETP.NE.U32.AND P1, PT, R18, 0x1, PT ;  /* 0x000000011200780c */ /* 0x000fe40003f25070 */
[----:B------:R-:W-:-:S04]  /*1000*/  SHF.R.U32.HI R18, RZ, 0x9, R42 ;  /* 0x00000009ff127819 */ /* 0x000fc8000001162a */
[----:B------:R-:W-:-:S07]  /*1010*/  LOP3.LUT R18, R18, 0x1, RZ, 0xc0, !PT ;  /* 0x0000000112127812 */ /* 0x000fce00078ec0ff */
[----:B------:R-:W-:Y:S01]  /*1020*/  @P1 FMUL R23, R23, 0.20000000298023223877 ;  /* 0x3e4ccccd17171820 */ /* 0x000fe20000400000 */
[----:B------:R-:W-:Y:S02]  /*1030*/  ISETP.NE.U32.AND P1, PT, R18, 0x1, PT ;  /* 0x000000011200780c */ /* 0x000fe40003f25070 */
[----:B------:R-:W-:-:S04]  /*1040*/  SHF.R.U32.HI R18, RZ, 0x8, R42 ;  /* 0x00000008ff127819 */ /* 0x000fc8000001162a */
[----:B------:R-:W-:-:S07]  /*1050*/  LOP3.LUT R18, R18, 0x1, RZ, 0xc0, !PT ;  /* 0x0000000112127812 */ /* 0x000fce00078ec0ff */
[----:B------:R-:W-:Y:S01]  /*1060*/  @P1 FMUL R2, R2, 0.20000000298023223877 ;  /* 0x3e4ccccd02021820 */ /* 0x000fe20000400000 */
[----:B------:R-:W-:Y:S02]  /*1070*/  ISETP.NE.U32.AND P1, PT, R18, 0x1, PT ;  /* 0x000000011200780c */ /* 0x000fe40003f25070 */
[----:B------:R-:W-:-:S04]  /*1080*/  SHF.R.U32.HI R42, RZ, 0x1, R42 ;  /* 0x00000001ff2a7819 */ /* 0x000fc8000001162a */
[----:B------:R-:W-:Y:S01]  /*1090*/  LOP3.LUT R42, R42, 0x1, RZ, 0xc0, !PT ;  /* 0x000000012a2a7812 */ /* 0x000fe200078ec0ff */
[----:B------:R-:W-:Y:S02]  /*10a0*/  VIADD R36, R8, 0xffffffc0 ;  /* 0xffffffc008247836 */ /* 0x000fe40000000000 */
[----:B------:R-:W-:-:S04]  /*10b0*/  VIADD R43, R9, 0xffffffc0 ;  /* 0xffffffc0092b7836 */ /* 0x000fc80000000000 */
[----:B------:R-:W-:Y:S01]  /*10c0*/  @P1 FMUL R0, R0, 0.20000000298023223877 ;  /* 0x3e4ccccd00001820 */ /* 0x000fe20000400000 */
[----:B------:R-:W-:Y:S01]  /*10d0*/  ISETP.NE.U32.AND P1, PT, R42, 0x1, PT ;  /* 0x000000012a00780c */ /* 0x000fe20003f25070 */
[----:B------:R-:W-:Y:S02]  /*10e0*/  IMAD R45, R36, 0x1000, R37 ;  /* 0x00001000242d7824 */ /* 0x000fe400078e0225 */
[----:B------:R-:W-:Y:S01]  /*10f0*/  IMAD R15, R43, 0x1000, R20 ;  /* 0x000010002b0f7824 */ /* 0x000fe200078e0214 */
[----:B------:R-:W-:Y:S01]  /*1100*/  @P3 FSEL R6, R44, RZ, P4 ;  /* 0x000000ff2c063208 */ /* 0x000fe20002000000 */
[----:B0-----:R-:W-:-:S04]  /*1110*/  IMAD.WIDE R44, R45, 0x4, R12 ;  /* 0x000000042d2c7825 */ /* 0x001fc800078e020c */
[----:B------:R-:W-:Y:S01]  /*1120*/  IMAD.WIDE R14, R15, 0x4, R12 ;  /* 0x000000040f0e7825 */ /* 0x000fe200078e020c */
[----:B------:R-:W-:-:S03]  /*1130*/  CS2R R12, SRZ ;  /* 0x00000000000c7805 */ /* 0x000fc6000001ff00 */
[----:B-1----:R-:W-:-:S04]  /*1140*/  IMAD.WIDE R36, R36, 0x4, R46 ;  /* 0x0000000424247825 */ /* 0x002fc800078e022e */
[----:B------:R-:W-:Y:S01]  /*1150*/  @P1 FMUL R16, R16, 0.20000000298023223877 ;  /* 0x3e4ccccd10101820 */ /* 0x000fe20000400000 */
[----:B------:R-:W-:Y:S01]  /*1160*/  @P0 FSEL R0, R17, RZ, P2 ;  /* 0x000000ff11000208 */ /* 0x000fe20001000000 */
[----:B------:R-:W3:Y:S03]  /*1170*/  @!P6 LDG.E.EL R12, desc[UR4][R36.64] ;  /* 0x00000004240ce981 */ /* 0x000ee6000c2e1900 */
[----:B------:R-:W-:Y:S01]  /*1180*/  @P0 FSEL R2, R16, RZ, P2 ;  /* 0x000000ff10020208 */ /* 0x000fe20001000000 */
[----:B------:R-:W4:Y:S01]  /*1190*/  @!P6 LDG.E.EL R13, desc[UR4][R36.64] ;  /* 0x00000004240de981 */ /* 0x000f22000c2e1900 */
[----:B------:R-:W-:Y:S01]  /*11a0*/  IMAD.MOV.U32 R16, RZ, RZ, RZ ;  /* 0x000000ffff107224 */ /* 0x000fe200078e00ff */
[----:B------:R-:W-:Y:S01]  /*11b0*/  CS2R R18, SRZ ;  /* 0x0000000000127805 */ /* 0x000fe2000001ff00 */
[----:B------:R-:W-:-:S06]  /*11c0*/  IMAD.MOV.U32 R17, RZ, RZ, RZ ;  /* 0x000000ffff117224 */ /* 0x000fcc00078e00ff */
[----:B------:R0:W5:Y:S01]  /*11d0*/  @!P6 LDG.E.128 R16, desc[UR4][R44.64] ;  /* 0x000000042c10e981 */ /* 0x000162000c1e1d00 */
[C---:B------:R-:W-:Y:S02]  /*11e0*/  ISETP.NE.AND P4, PT, R21.reuse, 0x40, PT ;  /* 0x000000401500780c */ /* 0x040fe40003f85270 */
[----:B------:R-:W-:Y:S02]  /*11f0*/  ISETP.NE.AND P3, PT, R21, 0x60, PT ;  /* 0x000000601500780c */ /* 0x000fe40003f65270 */
[----:B------:R-:W-:-:S06]  /*1200*/  CS2R R20, SRZ ;  /* 0x0000000000147805 */ /* 0x000fcc000001ff00 */
[----:B------:R-:W5:Y:S01]  /*1210*/  @!P6 LDG.E.EL R20, desc[UR4][R36.64] ;  /* 0x000000042414e981 */ /* 0x000f62000c2e1900 */
[----:B------:R-:W-:Y:S02]  /*1220*/  IMAD R24, R24, 0x40000, R41 ;  /* 0x0004000018187824 */ /* 0x000fe400078e0229 */
[C---:B------:R-:W-:Y:S01]  /*1230*/  IMAD R30, R25.reuse, -0xc0000, R30 ;  /* 0xfff40000191e7824 */ /* 0x040fe200078e021e */
[----:B------:R-:W5:Y:S01]  /*1240*/  @!P6 LDG.E.EL R21, desc[UR4][R36.64] ;  /* 0x000000042415e981 */ /* 0x000f62000c2e1900 */
[----:B------:R-:W1:Y:S01]  /*1250*/  LDC.64 R40, c[0x0][0x230] ;  /* 0x00008c00ff287b82 */ /* 0x000e620000000a00 */
[----:B------:R-:W-:Y:S01]  /*1260*/  CS2R R32, SRZ ;  /* 0x0000000000207805 */ /* 0x000fe2000001ff00 */
[----:B------:R-:W-:Y:S01]  /*1270*/  IMAD R25, R25, 0x40000, R30 ;  /* 0x0004000019197824 */ /* 0x000fe200078e021e */
[----:B------:R-:W-:Y:S01]  /*1280*/  CS2R R30, SRZ ;  /* 0x00000000001e7805 */ /* 0x000fe2000001ff00 */
[----:B------:R-:W-:Y:S01]  /*1290*/  IMAD.WIDE R46, R43, 0x4, R46 ;  /* 0x000000042b2e7825 */ /* 0x000fe200078e022e */
[----:B------:R-:W-:-:S02]  /*12a0*/  @P0 FSEL R4, R22, RZ, P2 ;  /* 0x000000ff16040208 */ /* 0x000fc40001000000 */
[----:B------:R-:W-:Y:S01]  /*12b0*/  @P0 FSEL R3, R23, RZ, P2 ;  /* 0x000000ff17030208 */ /* 0x000fe20001000000 */
[----:B------:R-:W-:Y:S01]  /*12c0*/  VIADD R23, R11, 0xfffa0000 ;  /* 0xfffa00000b177836 */ /* 0x000fe20000000000 */
[----:B------:R-:W5:Y:S01]  /*12d0*/  @!P4 LDG.E.EL R30, desc[UR4][R46.64] ;  /* 0x000000042e1ec981 */ /* 0x000f62000c2e1900 */
[----:B------:R-:W-:Y:S02]  /*12e0*/  ISETP.GE.AND P0, PT, R9, 0x40, PT ;  /* 0x000000400900780c */ /* 0x000fe40003f06270 */
[----:B------:R-:W-:Y:S02]  /*12f0*/  CS2R R34, SRZ ;  /* 0x0000000000227805 */ /* 0x000fe4000001ff00 */
[----:B------:R-:W-:Y:S01]  /*1300*/  ISETP.GE.AND P1, PT, R8, 0x40, PT ;  /* 0x000000400800780c */ /* 0x000fe20003f26270 */
[----:B------:R-:W5:Y:S01]  /*1310*/  @!P4 LDG.E.EL R31, desc[UR4][R46.64] ;  /* 0x000000042e1fc981 */ /* 0x000f62000c2e1900 */
[----:B------:R-:W-:Y:S01]  /*1320*/  IMAD.MOV.U32 R38, RZ, RZ, RZ ;  /* 0x000000ffff267224 */ /* 0x000fe200078e00ff */
[----:B0-----:R-:W0:Y:S02]  /*1330*/  LDC.64 R44, c[0x0][0x210] ;  /* 0x00008400ff2c7b82 */ /* 0x001e240000000a00 */
[----:B------:R-:W5:Y:S04]  /*1340*/  @!P4 LDG.E.EL R32, desc[UR4][R46.64] ;  /* 0x000000042e20c981 */ /* 0x000f68000c2e1900 */
[----:B------:R1:W5:Y:S01]  /*1350*/  @!P4 LDG.E.EL R33, desc[UR4][R46.64] ;  /* 0x000000042e21c981 */ /* 0x000362000c2e1900 */
[----:B--2---:R-:W-:-:S04]  /*1360*/  IMAD.WIDE R22, R23, 0x4, R26 ;  /* 0x0000000417167825 */ /* 0x004fc800078e021a */
[----:B-1----:R-:W-:-:S04]  /*1370*/  IMAD.WIDE R48, R8, 0x4, R40 ;  /* 0x0000000408307825 */ /* 0x002fc800078e0228 */
[----:B------:R-:W-:Y:S01]  /*1380*/  IMAD.WIDE R46, R9, 0x4, R40 ;  /* 0x00000004092e7825 */ /* 0x000fe200078e0228 */
[----:B------:R-:W2:Y:S03]  /*1390*/  @!P5 LDG.E.EL R34, desc[UR4][R48.64+-0x180] ;  /* 0xfffe80043022d981 */ /* 0x000ea6000c2e1900 */
[----:B------:R-:W-:Y:S01]  /*13a0*/  VIADD R9, R10, 0xfffa0000 ;  /* 0xfffa00000a097836 */ /* 0x000fe20000000000 */
[----:B------:R-:W-:Y:S01]  /*13b0*/  CS2R R10, SRZ ;  /* 0x00000000000a7805 */ /* 0x000fe2000001ff00 */
[----:B------:R-:W2:Y:S02]  /*13c0*/  @!P5 LDG.E.EL R35, desc[UR4][R48.64+-0x180] ;  /* 0xfffe80043023d981 */ /* 0x000ea4000c2e1900 */
[----:B------:R-:W-:Y:S01]  /*13d0*/  IMAD.WIDE R26, R9, 0x4, R26 ;  /* 0x00000004091a7825 */ /* 0x000fe200078e021a */
[----:B------:R-:W-:Y:S02]  /*13e0*/  CS2R R8, SRZ ;  /* 0x0000000000087805 */ /* 0x000fe4000001ff00 */
[----:B------:R-:W-:-:S02]  /*13f0*/  CS2R R36, SRZ ;  /* 0x0000000000247805 */ /* 0x000fc4000001ff00 */
[----:B------:R-:W-:Y:S01]  /*1400*/  CS2R R40, SRZ ;  /* 0x0000000000287805 */ /* 0x000fe2000001ff00 */
[----:B------:R-:W-:Y:S01]  /*1410*/  IMAD.MOV.U32 R39, RZ, RZ, RZ ;  /* 0x000000ffff277224 */ /* 0x000fe200078e00ff */
[----:B------:R-:W2:Y:S04]  /*1420*/  @!P3 LDG.E.EL R38, desc[UR4][R46.64+-0x180] ;  /* 0xfffe80042e26b981 */ /* 0x000ea8000c2e1900 */
[----:B------:R1:W2:Y:S04]  /*1430*/  @!P4 LDG.E.128 R8, desc[UR4][R14.64] ;  /* 0x000000040e08c981 */ /* 0x0002a8000c1e1d00 */
[----:B------:R-:W2:Y:S04]  /*1440*/  @!P5 LDG.E.EL R36, desc[UR4][R48.64+-0x180] ;  /* 0xfffe80043024d981 */ /* 0x000ea8000c2e1900 */
[----:B------:R0:W2:Y:S01]  /*1450*/  @!P5 LDG.E.EL R37, desc[UR4][R48.64+-0x180] ;  /* 0xfffe80043025d981 */ /* 0x0000a2000c2e1900 */
[----:B-1----:R-:W-:-:S03]  /*1460*/  CS2R R14, SRZ ;  /* 0x00000000000e7805 */ /* 0x002fc6000001ff00 */
[----:B------:R-:W2:Y:S04]  /*1470*/  @!P3 LDG.E.EL R39, desc[UR4][R46.64+-0x180] ;  /* 0xfffe80042e27b981 */ /* 0x000ea8000c2e1900 */
[----:B------:R-:W2:Y:S04]  /*1480*/  @!P3 LDG.E.EL R40, desc[UR4][R46.64+-0x180] ;  /* 0xfffe80042e28b981 */ /* 0x000ea8000c2e1900 */
[----:B------:R1:W2:Y:S01]  /*1490*/  @!P3 LDG.E.EL R41, desc[UR4][R46.64+-0x180] ;  /* 0xfffe80042e29b981 */ /* 0x0002a2000c2e1900 */
[----:B0-----:R-:W-:-:S04]  /*14a0*/  IMAD.WIDE R48, R24, 0x4, R44 ;  /* 0x0000000418307825 */ /* 0x001fc800078e022c */
[----:B------:R-:W-:Y:S01]  /*14b0*/  IMAD.WIDE R44, R25, 0x4, R44 ;  /* 0x00000004192c7825 */ /* 0x000fe200078e022c */
[----:B------:R-:W-:Y:S02]  /*14c0*/  CS2R R24, SRZ ;  /* 0x0000000000187805 */ /* 0x000fe4000001ff00 */
[----:B---3--:R-:W-:Y:S02]  /*14d0*/  SEL R43, R12, RZ, !P6 ;  /* 0x000000ff0c2b7207 */ /* 0x008fe40007000000 */
[----:B----4-:R-:W-:Y:S02]  /*14e0*/  SEL R42, R13, RZ, !P6 ;  /* 0x000000ff0d2a7207 */ /* 0x010fe40007000000 */
[----:B------:R-:W-:-:S06]  /*14f0*/  CS2R R12, SRZ ;  /* 0x00000000000c7805 */ /* 0x000fcc000001ff00 */
[----:B------:R0:W3:Y:S01]  /*1500*/  @!P5 LDG.E.128 R12, desc[UR4][R22.64] ;  /* 0x00000004160cd981 */ /* 0x0000e2000c1e1d00 */
[----:B-----5:R-:W-:-:S04]  /*1510*/  SEL R17, R17, RZ, !P6 ;  /* 0x000000ff11117207 */ /* 0x020fc80007000000 */
[C---:B------:R-:W-:Y:S01]  /*1520*/  FSETP.GT.AND P2, PT, R17.reuse, -R42, PT ;  /* 0x8000002a1100720b */ /* 0x040fe20003f44000 */
[----:B------:R-:W-:Y:S01]  /*1530*/  FADD R42, R17, R42 ;  /* 0x0000002a112a7221 */ /* 0x000fe20000000000 */
[----:B------:R-:W-:-:S11]  /*1540*/  SEL R16, R16, RZ, !P6 ;  /* 0x000000ff10107207 */ /* 0x000fd60007000000 */
[----:B------:R-:W-:Y:S01]  /*1550*/  @!P2 FMUL R42, R42, 0.20000000298023223877 ;  /* 0x3e4ccccd2a2aa820 */ /* 0x000fe20000400000 */
[C---:B------:R-:W-:Y:S01]  /*1560*/  FSETP.GT.AND P2, PT, R16.reuse, -R43, PT ;  /* 0x8000002b1000720b */ /* 0x040fe20003f44000 */
[----:B------:R-:W-:Y:S01]  /*1570*/  FADD R43, R16, R43 ;  /* 0x0000002b102b7221 */ /* 0x000fe20000000000 */
[----:B------:R-:W-:Y:S02]  /*1580*/  SEL R17, R20, RZ, !P6 ;  /* 0x000000ff14117207 */ /* 0x000fe40007000000 */
[----:B------:R-:W-:-:S09]  /*1590*/  SEL R18, R18, RZ, !P6 ;  /* 0x000000ff12127207 */ /* 0x000fd20007000000 */
[----:B------:R-:W-:Y:S01]  /*15a0*/  @!P2 FMUL R43, R43, 0.20000000298023223877 ;  /* 0x3e4ccccd2b2ba820 */ /* 0x000fe20000400000 */
[C---:B------:R-:W-:Y:S01]  /*15b0*/  FSETP.GT.AND P2, PT, R18.reuse, -R17, PT ;  /* 0x800000111200720b */ /* 0x040fe20003f44000 */
[----:B-1----:R-:W-:Y:S01]  /*15c0*/  FADD R46, R18, R17 ;  /* 0x00000011122e7221 */ /* 0x002fe20000000000 */
[----:B------:R-:W-:Y:S02]  /*15d0*/  SEL R19, R19, RZ, !P6 ;  /* 0x000000ff13137207 */ /* 0x000fe40007000000 */
[----:B------:R-:W-:Y:S01]  /*15e0*/  SEL R16, R21, RZ, !P6 ;  /* 0x000000ff15107207 */ /* 0x000fe20007000000 */
[----:B------:R-:W-:-:S04]  /*15f0*/  IMAD.MOV.U32 R17, RZ, RZ, RZ ;  /* 0x000000ffff117224 */ /* 0x000fc800078e00ff */
[----:B------:R-:W-:-:S04]  /*1600*/  FADD R47, R19, R16 ;  /* 0x00000010132f7221 */ /* 0x000fc80000000000 */
[----:B------:R-:W-:Y:S01]  /*1610*/  @!P2 FMUL R46, R46, 0.20000000298023223877 ;  /* 0x3e4ccccd2e2ea820 */ /* 0x000fe20000400000 */
[----:B------:R-:W-:Y:S01]  /*1620*/  FSETP.GT.AND P2, PT, R19, -R16, PT ;  /* 0x800000101300720b */ /* 0x000fe20003f44000 */
[----:B------:R-:W-:Y:S01]  /*1630*/  IMAD.MOV.U32 R16, RZ, RZ, RZ ;  /* 0x000000ffff107224 */ /* 0x000fe200078e00ff */
[----:B------:R-:W-:-:S06]  /*1640*/  CS2R R18, SRZ ;  /* 0x0000000000127805 */ /* 0x000fcc000001ff00 */
[----:B------:R1:W4:Y:S01]  /*1650*/  @!P3 LDG.E.128 R16, desc[UR4][R26.64] ;  /* 0x000000041a10b981 */ /* 0x000322000c1e1d00 */
[----:B------:R-:W-:Y:S02]  /*1660*/  CS2R R20, SRZ ;  /* 0x0000000000147805 */ /* 0x000fe4000001ff00 */
[----:B0-----:R-:W-:-:S06]  /*1670*/  CS2R R22, SRZ ;  /* 0x0000000000167805 */ /* 0x001fcc000001ff00 */
[----:B------:R-:W5:Y:S01]  /*1680*/  @!P1 LDG.E.128 R20, desc[UR4][R48.64] ;  /* 0x0000000430149981 */ /* 0x000f62000c1e1d00 */
[----:B-1----:R-:W-:-:S06]  /*1690*/  CS2R R26, SRZ ;  /* 0x00000000001a7805 */ /* 0x002fcc000001ff00 */
[----:B------:R-:W5:Y:S01]  /*16a0*/  @!P0 LDG.E.128 R24, desc[UR4][R44.64] ;  /* 0x000000042c188981 */ /* 0x000f62000c1e1d00 */
[----:B------:R-:W-:Y:S02]  /*16b0*/  SEL R50, R31, RZ, !P4 ;  /* 0x000000ff1f327207 */ /* 0x000fe40006000000 */
[----:B--2---:R-:W-:Y:S01]  /*16c0*/  SEL R9, R9, RZ, !P4 ;  /* 0x000000ff09097207 */ /* 0x004fe20006000000 */
[----:B------:R-:W-:-:S03]  /*16d0*/  @!P2 FMUL R47, R47, 0.20000000298023223877 ;  /* 0x3e4ccccd2f2fa820 */ /* 0x000fc60000400000 */
[C---:B------:R-:W-:Y:S01]  /*16e0*/  FSETP.GT.AND P2, PT, R9.reuse, -R50, PT ;  /* 0x800000320900720b */ /* 0x040fe20003f44000 */
[----:B------:R-:W-:Y:S01]  /*16f0*/  FADD R9, R9, R50 ;  /* 0x0000003209097221 */ /* 0x000fe20000000000 */
[----:B------:R-:W-:Y:S02]  /*1700*/  SEL R31, R30, RZ, !P4 ;  /* 0x000000ff1e1f7207 */ /* 0x000fe40006000000 */
[----:B------:R-:W-:-:S09]  /*1710*/  SEL R8, R8, RZ, !P4 ;  /* 0x000000ff08087207 */ /* 0x000fd20006000000 */
[----:B------:R-:W-:Y:S01]  /*1720*/  @!P2 FMUL R9, R9, 0.20000000298023223877 ;  /* 0x3e4ccccd0909a820 */ /* 0x000fe20000400000 */
        /* <DEDUP_REMOVED lines=12> */
[----:B------:R-:W-:-:S11]  /*17f0*/  SEL R31, R34, RZ, !P5 ;  /* 0x000000ff221f7207 */ /* 0x000fd60006800000 */
[----:B------:R-:W-:Y:S01]  /*1800*/  @!P2 FMUL R11, R11, 0.20000000298023223877 ;  /* 0x3e4ccccd0b0ba820 */ /* 0x000fe20000400000 */
[----:B------:R-:W-:Y:S02]  /*1810*/  SEL R30, R35, RZ, !P5 ;  /* 0x000000ff231e7207 */ /* 0x000fe40006800000 */
[----:B------:R-:W-:Y:S02]  /*1820*/  SEL R37, R37, RZ, !P5 ;  /* 0x000000ff25257207 */ /* 0x000fe40006800000 */
[----:B------:R-:W-:Y:S02]  /*1830*/  SEL R33, R38, RZ, !P3 ;  /* 0x000000ff26217207 */ /* 0x000fe40005800000 */
[----:B---3--:R-:W-:-:S04]  /*1840*/  SEL R12, R12, RZ, !P5 ;  /* 0x000000ff0c0c7207 */ /* 0x008fc80006800000 */
        /* <DEDUP_REMOVED lines=9> */
[C---:B------:R-:W-:Y:S02]  /*18e0*/  FSETP.GT.AND P2, PT, R14.reuse, -R13, PT ;  /* 0x8000000d0e00720b */ /* 0x040fe40003f44000 */
[----:B------:R-:W-:Y:S01]  /*18f0*/  SEL R12, R15, RZ, !P5 ;  /* 0x000000ff0f0c7207 */ /* 0x000fe20006800000 */
[----:B------:R-:W-:-:S10]  /*1900*/  FADD R15, R14, R13 ;  /* 0x0000000d0e0f7221 */ /* 0x000fd40000000000 */
[----:B------:R-:W-:Y:S01]  /*1910*/  @!P2 FMUL R15, R15, 0.20000000298023223877 ;  /* 0x3e4ccccd0f0fa820 */ /* 0x000fe20000400000 */
[C---:B------:R-:W-:Y:S01]  /*1920*/  FSETP.GT.AND P2, PT, R12.reuse, -R37, PT ;  /* 0x800000250c00720b */ /* 0x040fe20003f44000 */
[----:B------:R-:W-:Y:S02]  /*1930*/  FADD R14, R12, R37 ;  /* 0x000000250c0e7221 */ /* 0x000fe40000000000 */
[----:B------:R-:W0:Y:S01]  /*1940*/  LDC.64 R12, c[0x0][0x258] ;  /* 0x00009600ff0c7b82 */ /* 0x000e220000000a00 */
[----:B----4-:R-:W-:-:S09]  /*1950*/  SEL R16, R16, RZ, !P3 ;  /* 0x000000ff10107207 */ /* 0x010fd20005800000 */
        /* <DEDUP_REMOVED lines=18> */
[----:B------:R-:W-:Y:S02]  /*1a80*/  @P6 FSEL R42, R30, R7, !P5 ;  /* 0x000000071e2a6208 */ /* 0x000fe40006800000 */
[----:B------:R-:W-:Y:S02]  /*1a90*/  @P6 FSEL R47, R14, R5, !P5 ;  /* 0x000000050e2f6208 */ /* 0x000fe40006800000 */
[----:B------:R-:W-:Y:S02]  /*1aa0*/  @P4 FSEL R8, R33, R4, !P3 ;  /* 0x0000000421084208 */ /* 0x000fe40005800000 */
[----:B------:R-:W-:-:S05]  /*1ab0*/  @P4 FSEL R9, R16, R3, !P3 ;  /* 0x0000000310094208 */ /* 0x000fca0005800000 */
[----:B------:R-:W-:Y:S01]  /*1ac0*/  @!P2 FMUL R19, R19, 0.20000000298023223877 ;  /* 0x3e4ccccd1313a820 */ /* 0x000fe20000400000 */
[----:B------:R-:W-:Y:S02]  /*1ad0*/  @P4 FSEL R10, R17, R2, !P3 ;  /* 0x00000002110a4208 */ /* 0x000fe40005800000 */
[----:B------:R-:W-:Y:S02]  /*1ae0*/  @P6 FSEL R43, R31, R28, !P5 ;  /* 0x0000001c1f2b6208 */ /* 0x000fe40006800000 */
[----:B------:R-:W-:Y:S02]  /*1af0*/  @P4 FSEL R11, R19, R0, !P3 ;  /* 0x00000000130b4208 */ /* 0x000fe40005800000 */
[----:B------:R-:W-:Y:S02]  /*1b00*/  @P6 FSEL R46, R15, R6, !P5 ;  /* 0x000000060f2e6208 */ /* 0x000fe40006800000 */
[----:B-----5:R-:W-:Y:S02]  /*1b10*/  SEL R20, R20, RZ, !P1 ;  /* 0x000000ff14147207 */ /* 0x020fe40004800000 */
[----:B------:R-:W-:-:S02]  /*1b20*/  SEL R21, R21, RZ, !P1 ;  /* 0x000000ff15157207 */ /* 0x000fc40004800000 */
[----:B------:R-:W-:Y:S02]  /*1b30*/  SEL R3, R22, RZ, !P1 ;  /* 0x000000ff16037207 */ /* 0x000fe40004800000 */
[----:B------:R-:W-:Y:S02]  /*1b40*/  SEL R0, R23, RZ, !P1 ;  /* 0x000000ff17007207 */ /* 0x000fe40004800000 */
[----:B------:R-:W-:Y:S02]  /*1b50*/  SEL R5, R24, RZ, !P0 ;  /* 0x000000ff18057207 */ /* 0x000fe40004000000 */
[----:B------:R-:W-:Y:S02]  /*1b60*/  SEL R2, R25, RZ, !P0 ;  /* 0x000000ff19027207 */ /* 0x000fe40004000000 */
[----:B------:R-:W-:Y:S02]  /*1b70*/  SEL R7, R26, RZ, !P0 ;  /* 0x000000ff1a077207 */ /* 0x000fe40004000000 */
[----:B------:R-:W-:Y:S01]  /*1b80*/  SEL R4, R27, RZ, !P0 ;  /* 0x000000ff1b047207 */ /* 0x000fe20004000000 */
[----:B0-----:R-:W-:Y:S01]  /*1b90*/  IMAD.WIDE R12, R29, 0x4, R12 ;  /* 0x000000041d0c7825 */ /* 0x001fe200078e020c */
[----:B------:R-:W-:-:S02]  /*1ba0*/  SEL R44, R20, R43, !P1 ;  /* 0x0000002b142c7207 */ /* 0x000fc40004800000 */
[----:B------:R-:W-:Y:S02]  /*1bb0*/  SEL R45, R21, R42, !P1 ;  /* 0x0000002a152d7207 */ /* 0x000fe40004800000 */
[----:B------:R-:W-:Y:S02]  /*1bc0*/  SEL R46, R3, R46, !P1 ;  /* 0x0000002e032e7207 */ /* 0x000fe40004800000 */
[----:B------:R-:W-:Y:S02]  /*1bd0*/  SEL R47, R0, R47, !P1 ;  /* 0x0000002f002f7207 */ /* 0x000fe40004800000 */
[----:B------:R-:W-:Y:S02]  /*1be0*/  SEL R8, R5, R8, !P0 ;  /* 0x0000000805087207 */ /* 0x000fe40004000000 */
[----:B------:R-:W-:Y:S02]  /*1bf0*/  SEL R9, R2, R9, !P0 ;  /* 0x0000000902097207 */ /* 0x000fe40004000000 */
[----:B------:R-:W-:-:S02]  /*1c00*/  SEL R10, R7, R10, !P0 ;  /* 0x0000000a070a7207 */ /* 0x000fc40004000000 */
[----:B------:R-:W-:Y:S01]  /*1c10*/  SEL R11, R4, R11, !P0 ;  /* 0x0000000b040b7207 */ /* 0x000fe20004000000 */
[----:B------:R-:W-:Y:S04]  /*1c20*/  STG.E.128 desc[UR4][R12.64], R44 ;  /* 0x0000002c0c007986 */ /* 0x000fe8000c101d04 */
[----:B------:R-:W-:Y:S01]  /*1c30*/  STG.E.128 desc[UR4][R12.64+0x800], R8 ;  /* 0x000800080c007986 */ /* 0x000fe2000c101d04 */
[----:B------:R-:W-:Y:S05]  /*1c40*/  EXIT ;  /* 0x000000000000794d */ /* 0x000fea0003800000 */
.L_x_0:
[----:B------:R-:W-:-:S00]  /*1c50*/  BRA `(.L_x_0) ;  /* 0xfffffffc00fc7947 */ /* 0x000fc0000383ffff */
[----:B------:R-:W-:-:S00]  /*1c60*/  NOP ;  /* 0x0000000000007918 */ /* 0x000fc00000000000 */
        /* <DEDUP_REMOVED lines=9> */
.L_x_1:


//--------------------- .nv.constant0.triton_poi_fused_cat_4 --------------------------
	.section	.nv.constant0.triton_poi_fused_cat_4,"a",@progbits
	.sectionflags	@""
	.align	4
.nv.constant0.triton_poi_fused_cat_4:
	.zero		612
